	.headerflags	@"EF_CUDA_TEXMODE_UNIFIED EF_CUDA_64BIT_ADDRESS EF_CUDA_ACCELERATORS EF_CUDA_SM90 EF_CUDA_VIRTUAL_SM(EF_CUDA_SM90)"
	.elftype	@"ET_EXEC"


//--------------------- .nv.info                  --------------------------
	.section	.nv.info,"",@"SHT_CUDA_INFO"
	.align	4


	//----- nvinfo : EIATTR_REGCOUNT
	.align		4
        /*0000*/ 	.byte	0x04, 0x2f
        /*0002*/ 	.short	(.L_1 - .L_0)
	.align		4
.L_0:
        /*0004*/ 	.word	index@(triton_per_fused_abs_mean_sub_26)
        /*0008*/ 	.word	0x0000000a


	//----- nvinfo : EIATTR_MIN_STACK_SIZE
	.align		4
.L_1:
        /*000c*/ 	.byte	0x04, 0x12
        /*000e*/ 	.short	(.L_3 - .L_2)
	.align		4
.L_2:
        /*0010*/ 	.word	index@(triton_per_fused_abs_mean_sub_26)
        /*0014*/ 	.word	0x00000000


	//----- nvinfo : EIATTR_FRAME_SIZE
	.align		4
.L_3:
        /*0018*/ 	.byte	0x04, 0x11
        /*001a*/ 	.short	(.L_5 - .L_4)
	.align		4
.L_4:
        /*001c*/ 	.word	index@(triton_per_fused_abs_mean_sub_26)
        /*0020*/ 	.word	0x00000000


	//----- nvinfo : EIATTR_MIN_STACK_SIZE
	.align		4
.L_5:
        /*0024*/ 	.byte	0x04, 0x12
        /*0026*/ 	.short	(.L_7 - .L_6)
	.align		4
.L_6:
        /*0028*/ 	.word	index@(triton_per_fused_abs_mean_sub_26)
        /*002c*/ 	.word	0x00000000
.L_7:


//--------------------- .nv.info.triton_per_fused_abs_mean_sub_26 --------------------------
	.section	.nv.info.triton_per_fused_abs_mean_sub_26,"",@"SHT_CUDA_INFO"
	.sectionflags	@""
	.align	4


	//----- nvinfo : EIATTR_CUDA_API_VERSION
	.align		4
        /*0000*/ 	.byte	0x04, 0x37
        /*0002*/ 	.short	(.L_9 - .L_8)
.L_8:
        /*0004*/ 	.word	0x0000007c


	//----- nvinfo : EIATTR_KPARAM_INFO
	.align		4
.L_9:
        /*0008*/ 	.byte	0x04, 0x17
        /*000a*/ 	.short	(.L_11 - .L_10)
.L_10:
        /*000c*/ 	.word	0x00000000
        /*0010*/ 	.short	0x0002
        /*0012*/ 	.short	0x0010
        /*0014*/ 	.byte	0x00, 0xf0, 0x11, 0x00


	//----- nvinfo : EIATTR_KPARAM_INFO
	.align		4
.L_11:
        /*0018*/ 	.byte	0x04, 0x17
        /*001a*/ 	.short	(.L_13 - .L_12)
.L_12:
        /*001c*/ 	.word	0x00000000
        /*0020*/ 	.short	0x0001
        /*0022*/ 	.short	0x0008
        /*0024*/ 	.byte	0x00, 0xf4, 0x21, 0x00


	//----- nvinfo : EIATTR_KPARAM_INFO
	.align		4
.L_13:
        /*0028*/ 	.byte	0x04, 0x17
        /*002a*/ 	.short	(.L_15 - .L_14)
.L_14:
        /*002c*/ 	.word	0x00000000
        /*0030*/ 	.short	0x0000
        /*0032*/ 	.short	0x0000
        /*0034*/ 	.byte	0x00, 0xf4, 0x21, 0x00


	//----- nvinfo : EIATTR_SPARSE_MMA_MASK
	.align		4
.L_15:
        /*0038*/ 	.byte	0x03, 0x50
        /*003a*/ 	.short	0x0000


	//----- nvinfo : EIATTR_MAXREG_COUNT
	.align		4
        /*003c*/ 	.byte	0x03, 0x1b
        /*003e*/ 	.short	0x00ff


	//----- nvinfo : EIATTR_COOP_GROUP_MASK_REGIDS
	.align		4
        /*0040*/ 	.byte	0x04, 0x29
        /*0042*/ 	.short	(.L_17 - .L_16)


	//   ....[0]....
.L_16:
        /*0044*/ 	.word	0xffffffff


	//   ....[1]....
        /*0048*/ 	.word	0xffffffff


	//   ....[2]....
        /*004c*/ 	.word	0xffffffff


	//   ....[3]....
        /*0050*/ 	.word	0xffffffff


	//----- nvinfo : EIATTR_COOP_GROUP_INSTR_OFFSETS
	.align		4
.L_17:
        /*0054*/ 	.byte	0x04, 0x28
        /*0056*/ 	.short	(.L_19 - .L_18)


	//   ....[0]....
.L_18:
        /*0058*/ 	.word	0x00000080


	//   ....[1]....
        /*005c*/ 	.word	0x000000a0


	//   ....[2]....
        /*0060*/ 	.word	0x000000c0


	//   ....[3]....
        /*0064*/ 	.word	0x000000e0


	//----- nvinfo : EIATTR_EXIT_INSTR_OFFSETS
	.align		4
.L_19:
        /*0068*/ 	.byte	0x04, 0x1c
        /*006a*/ 	.short	(.L_21 - .L_20)


	//   ....[0]....
.L_20:
        /*006c*/ 	.word	0x000000f0


	//   ....[1]....
        /*0070*/ 	.word	0x00000130


	//----- nvinfo : EIATTR_REQNTID
	.align		4
.L_21:
        /*0074*/ 	.byte	0x04, 0x10
        /*0076*/ 	.short	(.L_23 - .L_22)
.L_22:
        /*0078*/ 	.word	0x00000040
        /*007c*/ 	.word	0x00000001
        /*0080*/ 	.word	0x00000001


	//----- nvinfo : EIATTR_CBANK_PARAM_SIZE
	.align		4
.L_23:
        /*0084*/ 	.byte	0x03, 0x19
        /*0086*/ 	.short	0x0014


	//----- nvinfo : EIATTR_PARAM_CBANK
	.align		4
        /*0088*/ 	.byte	0x04, 0x0a
        /*008a*/ 	.short	(.L_25 - .L_24)
	.align		4
.L_24:
        /*008c*/ 	.word	index@(.nv.constant0.triton_per_fused_abs_mean_sub_26)
        /*0090*/ 	.short	0x0210
        /*0092*/ 	.short	0x0014


	//----- nvinfo : EIATTR_SW_WAR
	.align		4
.L_25:
        /*0094*/ 	.byte	0x04, 0x36
        /*0096*/ 	.short	(.L_27 - .L_26)
.L_26:
        /*0098*/ 	.word	0x00000008
.L_27:


//--------------------- .nv.callgraph             --------------------------
	.section	.nv.callgraph,"",@"SHT_CUDA_CALLGRAPH"
	.align	4
	.sectionentsize	8
	.align		4
        /*0000*/ 	.word	0x00000000
	.align		4
        /*0004*/ 	.word	0xffffffff
	.align		4
        /*0008*/ 	.word	0x00000000
	.align		4
        /*000c*/ 	.word	0xfffffffe
	.align		4
        /*0010*/ 	.word	0x00000000
	.align		4
        /*0014*/ 	.word	0xfffffffd
	.align		4
        /*0018*/ 	.word	0x00000000
	.align		4
        /*001c*/ 	.word	0xfffffffc


//--------------------- .text.triton_per_fused_abs_mean_sub_26 --------------------------
	.section	.text.triton_per_fused_abs_mean_sub_26,"ax",@progbits
	.align	128
        .global         triton_per_fused_abs_mean_sub_26
        .type           triton_per_fused_abs_mean_sub_26,@function
        .size           triton_per_fused_abs_mean_sub_26,(.L_x_1 - triton_per_fused_abs_mean_sub_26)
        .other          triton_per_fused_abs_mean_sub_26,@"STO_CUDA_ENTRY STV_DEFAULT"
triton_per_fused_abs_mean_sub_26:
.text.triton_per_fused_abs_mean_sub_26:
[----:B------:R-:W0:Y:S02]  /*0000*/  LDC R1, c[0x0][0x28] ;  /* 0x00000a00ff017b82 */ /* 0x000e240000000800 */
[----:B------:R-:W1:Y:S01]  /*0010*/  S2R R4, SR_TID.X ;  /* 0x0000000000047919 */ /* 0x000e620000002100 */
[----:B------:R-:W2:Y:S01]  /*0020*/  LDC.64 R2, c[0x0][0x210] ;  /* 0x00008400ff027b82 */ /* 0x000ea20000000a00 */
[----:B------:R-:W-:Y:S01]  /*0030*/  ULDC.64 UR4, c[0x0][0x208] ;  /* 0x0000820000047ab9 */ /* 0x000fe20000000a00 */
[----:B-1----:R-:W-:-:S05]  /*0040*/  LOP3.LUT R5, R4, 0xf, RZ, 0xc0, !PT ;  /* 0x0000000f04057812 */ /* 0x002fca00078ec0ff */
[----:B--2---:R-:W-:-:S06]  /*0050*/  IMAD.WIDE.U32 R2, R5, 0x4, R2 ;  /* 0x0000000405027825 */ /* 0x004fcc00078e0002 */
[----:B------:R-:W2:Y:S01]  /*0060*/  LDG.E R2, desc[UR4][R2.64] ;  /* 0x0000000402027981 */ /* 0x000ea2000c1e1900 */
[----:B------:R-:W-:-:S03]  /*0070*/  LOP3.LUT P0, RZ, R4, 0x3f, RZ, 0xc0, !PT ;  /* 0x0000003f04ff7812 */ /* 0x000fc6000780c0ff */
[----:B--2---:R-:W1:Y:S02]  /*0080*/  SHFL.BFLY PT, R5, R2, 0x8, 0x1f ;  /* 0x0d001f0002057f89 */ /* 0x004e6400000e0000 */
[----:B-1----:R-:W-:-:S05]  /*0090*/  FADD R5, R2, R5 ;  /* 0x0000000502057221 */ /* 0x002fca0000000000 */
[----:B------:R-:W1:Y:S02]  /*00a0*/  SHFL.BFLY PT, R0, R5, 0x4, 0x1f ;  /* 0x0c801f0005007f89 */ /* 0x000e6400000e0000 */
[----:B-1----:R-:W-:-:S05]  /*00b0*/  FADD R0, R5, R0 ;  /* 0x0000000005007221 */ /* 0x002fca0000000000 */
[----:B------:R-:W1:Y:S02]  /*00c0*/  SHFL.BFLY PT, R7, R0, 0x2, 0x1f ;  /* 0x0c401f0000077f89 */ /* 0x000e6400000e0000 */
[----:B-1----:R-:W-:-:S05]  /*00d0*/  FADD R7, R0, R7 ;  /* 0x0000000700077221 */ /* 0x002fca0000000000 */
[----:B------:R1:W2:Y:S01]  /*00e0*/  SHFL.BFLY PT, R4, R7, 0x1, 0x1f ;  /* 0x0c201f0007047f89 */ /* 0x0002a200000e0000 */
[----:B------:R-:W-:Y:S05]  /*00f0*/  @P0 EXIT ;  /* 0x000000000000094d */ /* 0x000fea0003800000 */
[----:B------:R-:W0:Y:S01]  /*0100*/  LDC.64 R2, c[0x0][0x218] ;  /* 0x00008600ff027b82 */ /* 0x000e220000000a00 */
[----:B-12---:R-:W-:-:S05]  /*0110*/  FADD R7, R7, R4 ;  /* 0x0000000407077221 */ /* 0x006fca0000000000 */
[----:B0-----:R-:W-:Y:S01]  /*0120*/  STG.E desc[UR4][R2.64], R7 ;  /* 0x0000000702007986 */ /* 0x001fe2000c101904 */
[----:B------:R-:W-:Y:S05]  /*0130*/  EXIT ;  /* 0x000000000000794d */ /* 0x000fea0003800000 */
.L_x_0:
[----:B------:R-:W-:-:S00]  /*0140*/  BRA `(.L_x_0) ;  /* 0xfffffffc00fc7947 */ /* 0x000fc0000383ffff */
[----:B------:R-:W-:-:S00]  /*0150*/  NOP ;  /* 0x0000000000007918 */ /* 0x000fc00000000000 */
        /* <DEDUP_REMOVED lines=10> */
.L_x_1:


//--------------------- .nv.constant0.triton_per_fused_abs_mean_sub_26 --------------------------
	.section	.nv.constant0.triton_per_fused_abs_mean_sub_26,"a",@progbits
	.sectionflags	@""
	.align	4
.nv.constant0.triton_per_fused_abs_mean_sub_26:
	.zero		548
